	.headerflags	@"EF_CUDA_TEXMODE_UNIFIED EF_CUDA_64BIT_ADDRESS EF_CUDA_ACCELERATORS EF_CUDA_SM90 EF_CUDA_VIRTUAL_SM(EF_CUDA_SM90)"
	.elftype	@"ET_EXEC"


//--------------------- .nv.info                  --------------------------
	.section	.nv.info,"",@"SHT_CUDA_INFO"
	.align	4


	//----- nvinfo : EIATTR_REGCOUNT
	.align		4
        /*0000*/ 	.byte	0x04, 0x2f
        /*0002*/ 	.short	(.L_3 - .L_2)
	.align		4
.L_2:
        /*0004*/ 	.word	index@(triton_poi_fused__native_batch_norm_legit_no_training_convolution_relu_34)
        /*0008*/ 	.word	0x00000013


	//----- nvinfo : EIATTR_MIN_STACK_SIZE
	.align		4
.L_3:
        /*000c*/ 	.byte	0x04, 0x12
        /*000e*/ 	.short	(.L_5 - .L_4)
	.align		4
.L_4:
        /*0010*/ 	.word	index@(triton_poi_fused__native_batch_norm_legit_no_training_convolution_relu_34)
        /*0014*/ 	.word	0x00000000


	//----- nvinfo : EIATTR_FRAME_SIZE
	.align		4
.L_5:
        /*0018*/ 	.byte	0x04, 0x11
        /*001a*/ 	.short	(.L_7 - .L_6)
	.align		4
.L_6:
        /*001c*/ 	.word	index@(triton_poi_fused__native_batch_norm_legit_no_training_convolution_relu_34)
        /*0020*/ 	.word	0x00000000


	//----- nvinfo : EIATTR_MIN_STACK_SIZE
	.align		4
.L_7:
        /*0024*/ 	.byte	0x04, 0x12
        /*0026*/ 	.short	(.L_9 - .L_8)
	.align		4
.L_8:
        /*0028*/ 	.word	index@(triton_poi_fused__native_batch_norm_legit_no_training_convolution_relu_34)
        /*002c*/ 	.word	0x00000000
.L_9:


//--------------------- .nv.info.triton_poi_fused__native_batch_norm_legit_no_training_convolution_relu_34 --------------------------
	.section	.nv.info.triton_poi_fused__native_batch_norm_legit_no_training_convolution_relu_34,"",@"SHT_CUDA_INFO"
	.sectionflags	@""
	.align	4


	//----- nvinfo : EIATTR_CUDA_API_VERSION
	.align		4
        /*0000*/ 	.byte	0x04, 0x37
        /*0002*/ 	.short	(.L_11 - .L_10)
.L_10:
        /*0004*/ 	.word	0x0000007c


	//----- nvinfo : EIATTR_KPARAM_INFO
	.align		4
.L_11:
        /*0008*/ 	.byte	0x04, 0x17
        /*000a*/ 	.short	(.L_13 - .L_12)
.L_12:
        /*000c*/ 	.word	0x00000000
        /*0010*/ 	.short	0x0007
        /*0012*/ 	.short	0x0038
        /*0014*/ 	.byte	0x00, 0xf0, 0x11, 0x00


	//----- nvinfo : EIATTR_KPARAM_INFO
	.align		4
.L_13:
        /*0018*/ 	.byte	0x04, 0x17
        /*001a*/ 	.short	(.L_15 - .L_14)
.L_14:
        /*001c*/ 	.word	0x00000000
        /*0020*/ 	.short	0x0006
        /*0022*/ 	.short	0x0030
        /*0024*/ 	.byte	0x00, 0xf4, 0x21, 0x00


	//----- nvinfo : EIATTR_KPARAM_INFO
	.align		4
.L_15:
        /*0028*/ 	.byte	0x04, 0x17
        /*002a*/ 	.short	(.L_17 - .L_16)
.L_16:
        /*002c*/ 	.word	0x00000000
        /*0030*/ 	.short	0x0005
        /*0032*/ 	.short	0x0028
        /*0034*/ 	.byte	0x00, 0xf4, 0x21, 0x00


	//----- nvinfo : EIATTR_KPARAM_INFO
	.align		4
.L_17:
        /*0038*/ 	.byte	0x04, 0x17
        /*003a*/ 	.short	(.L_19 - .L_18)
.L_18:
        /*003c*/ 	.word	0x00000000
        /*0040*/ 	.short	0x0004
        /*0042*/ 	.short	0x0020
        /*0044*/ 	.byte	0x00, 0xf4, 0x21, 0x00


	//----- nvinfo : EIATTR_KPARAM_INFO
	.align		4
.L_19:
        /*0048*/ 	.byte	0x04, 0x17
        /*004a*/ 	.short	(.L_21 - .L_20)
.L_20:
        /*004c*/ 	.word	0x00000000
        /*0050*/ 	.short	0x0003
        /*0052*/ 	.short	0x0018
        /*0054*/ 	.byte	0x00, 0xf4, 0x21, 0x00


	//----- nvinfo : EIATTR_KPARAM_INFO
	.align		4
.L_21:
        /*0058*/ 	.byte	0x04, 0x17
        /*005a*/ 	.short	(.L_23 - .L_22)
.L_22:
        /*005c*/ 	.word	0x00000000
        /*0060*/ 	.short	0x0002
        /*0062*/ 	.short	0x0010
        /*0064*/ 	.byte	0x00, 0xf4, 0x21, 0x00


	//----- nvinfo : EIATTR_KPARAM_INFO
	.align		4
.L_23:
        /*0068*/ 	.byte	0x04, 0x17
        /*006a*/ 	.short	(.L_25 - .L_24)
.L_24:
        /*006c*/ 	.word	0x00000000
        /*0070*/ 	.short	0x0001
        /*0072*/ 	.short	0x0008
        /*0074*/ 	.byte	0x00, 0xf4, 0x21, 0x00


	//----- nvinfo : EIATTR_KPARAM_INFO
	.align		4
.L_25:
        /*0078*/ 	.byte	0x04, 0x17
        /*007a*/ 	.short	(.L_27 - .L_26)
.L_26:
        /*007c*/ 	.word	0x00000000
        /*0080*/ 	.short	0x0000
        /*0082*/ 	.short	0x0000
        /*0084*/ 	.byte	0x00, 0xf4, 0x21, 0x00


	//----- nvinfo : EIATTR_SPARSE_MMA_MASK
	.align		4
.L_27:
        /*0088*/ 	.byte	0x03, 0x50
        /*008a*/ 	.short	0x0000


	//----- nvinfo : EIATTR_MAXREG_COUNT
	.align		4
        /*008c*/ 	.byte	0x03, 0x1b
        /*008e*/ 	.short	0x00ff


	//----- nvinfo : EIATTR_EXIT_INSTR_OFFSETS
	.align		4
        /*0090*/ 	.byte	0x04, 0x1c
        /*0092*/ 	.short	(.L_29 - .L_28)


	//   ....[0]....
.L_28:
        /*0094*/ 	.word	0x00000320


	//----- nvinfo : EIATTR_REQNTID
	.align		4
.L_29:
        /*0098*/ 	.byte	0x04, 0x10
        /*009a*/ 	.short	(.L_31 - .L_30)
.L_30:
        /*009c*/ 	.word	0x00000080
        /*00a0*/ 	.word	0x00000001
        /*00a4*/ 	.word	0x00000001


	//----- nvinfo : EIATTR_CBANK_PARAM_SIZE
	.align		4
.L_31:
        /*00a8*/ 	.byte	0x03, 0x19
        /*00aa*/ 	.short	0x003c


	//----- nvinfo : EIATTR_PARAM_CBANK
	.align		4
        /*00ac*/ 	.byte	0x04, 0x0a
        /*00ae*/ 	.short	(.L_33 - .L_32)
	.align		4
.L_32:
        /*00b0*/ 	.word	index@(.nv.constant0.triton_poi_fused__native_batch_norm_legit_no_training_convolution_relu_34)
        /*00b4*/ 	.short	0x0210
        /*00b6*/ 	.short	0x003c


	//----- nvinfo : EIATTR_SW_WAR
	.align		4
.L_33:
        /*00b8*/ 	.byte	0x04, 0x36
        /*00ba*/ 	.short	(.L_35 - .L_34)
.L_34:
        /*00bc*/ 	.word	0x00000008
.L_35:


//--------------------- .nv.callgraph             --------------------------
	.section	.nv.callgraph,"",@"SHT_CUDA_CALLGRAPH"
	.align	4
	.sectionentsize	8
	.align		4
        /*0000*/ 	.word	0x00000000
	.align		4
        /*0004*/ 	.word	0xffffffff
	.align		4
        /*0008*/ 	.word	0x00000000
	.align		4
        /*000c*/ 	.word	0xfffffffe
	.align		4
        /*0010*/ 	.word	0x00000000
	.align		4
        /*0014*/ 	.word	0xfffffffd
	.align		4
        /*0018*/ 	.word	0x00000000
	.align		4
        /*001c*/ 	.word	0xfffffffc


//--------------------- .nv.constant4             --------------------------
	.section	.nv.constant4,"a",@progbits
	.align	8
	.align		8
.nv.constant4:
        /*0000*/ 	.dword	_$_str
	.align		8
        /*0008*/ 	.dword	_$_str_$_2


//--------------------- .text.triton_poi_fused__native_batch_norm_legit_no_training_convolution_relu_34 --------------------------
	.section	.text.triton_poi_fused__native_batch_norm_legit_no_training_convolution_relu_34,"ax",@progbits
	.align	128
        .global         triton_poi_fused__native_batch_norm_legit_no_training_convolution_relu_34
        .type           triton_poi_fused__native_batch_norm_legit_no_training_convolution_relu_34,@function
        .size           triton_poi_fused__native_batch_norm_legit_no_training_convolution_relu_34,(.L_x_1 - triton_poi_fused__native_batch_norm_legit_no_training_convolution_relu_34)
        .other          triton_poi_fused__native_batch_norm_legit_no_training_convolution_relu_34,@"STO_CUDA_ENTRY STV_DEFAULT"
triton_poi_fused__native_batch_norm_legit_no_training_convolution_relu_34:
.text.triton_poi_fused__native_batch_norm_legit_no_training_convolution_relu_34:
[----:B------:R-:W-:Y:S01]  /*0000*/  LDC R1, c[0x0][0x28] ;  /* 0x00000a00ff017b82 */ /* 0x000fe20000000800 */
[----:B------:R-:W1:Y:S07]  /*0010*/  S2R R0, SR_TID.X ;  /* 0x0000000000007919 */ /* 0x000e6e0000002100 */
[----:B------:R-:W2:Y:S01]  /*0020*/  LDC.64 R10, c[0x0][0x228] ;  /* 0x00008a00ff0a7b82 */ /* 0x000ea20000000a00 */
[----:B------:R-:W-:Y:S01]  /*0030*/  ULDC.64 UR4, c[0x0][0x208] ;  /* 0x0000820000047ab9 */ /* 0x000fe20000000a00 */
[----:B------:R-:W3:Y:S06]  /*0040*/  S2R R3, SR_CTAID.X ;  /* 0x0000000000037919 */ /* 0x000eec0000002500 */
[----:B------:R-:W4:Y:S08]  /*0050*/  LDC.64 R6, c[0x0][0x218] ;  /* 0x00008600ff067b82 */ /* 0x000f300000000a00 */
[----:B------:R-:W5:Y:S08]  /*0060*/  LDC.64 R8, c[0x0][0x220] ;  /* 0x00008800ff087b82 */ /* 0x000f700000000a00 */
[----:B------:R-:W5:Y:S01]  /*0070*/  LDC.64 R12, c[0x0][0x230] ;  /* 0x00008c00ff0c7b82 */ /* 0x000f620000000a00 */
[----:B-1----:R-:W-:-:S07]  /*0080*/  LOP3.LUT R0, R0, 0x7f, RZ, 0xc0, !PT ;  /* 0x0000007f00007812 */ /* 0x002fce00078ec0ff */
[----:B------:R-:W1:Y:S01]  /*0090*/  LDC.64 R4, c[0x0][0x238] ;  /* 0x00008e00ff047b82 */ /* 0x000e620000000a00 */
[----:B---3--:R-:W-:Y:S02]  /*00a0*/  SHF.R.S32.HI R2, RZ, 0x18, R3 ;  /* 0x00000018ff027819 */ /* 0x008fe40000011403 */
[----:B------:R-:W-:Y:S02]  /*00b0*/  LEA R0, R3, R0, 0x7 ;  /* 0x0000000003007211 */ /* 0x000fe400078e38ff */
[----:B------:R-:W-:-:S04]  /*00c0*/  SGXT R3, R2, 0x1 ;  /* 0x000000010203781a */ /* 0x000fc80000000200 */
[----:B------:R-:W-:-:S04]  /*00d0*/  LEA.HI R3, R3, R0, RZ, 0x5 ;  /* 0x0000000003037211 */ /* 0x000fc800078f28ff */
[----:B------:R-:W-:-:S04]  /*00e0*/  LOP3.LUT R3, R3, 0xffffffe0, RZ, 0xc0, !PT ;  /* 0xffffffe003037812 */ /* 0x000fc800078ec0ff */
[----:B------:R-:W-:Y:S02]  /*00f0*/  IADD3 R15, R0, -R3, RZ ;  /* 0x80000003000f7210 */ /* 0x000fe40007ffe0ff */
[----:B------:R-:W3:Y:S03]  /*0100*/  LDC.64 R2, c[0x0][0x210] ;  /* 0x00008400ff027b82 */ /* 0x000ee60000000a00 */
[----:B--2---:R-:W-:-:S05]  /*0110*/  IMAD.WIDE R10, R15, 0x4, R10 ;  /* 0x000000040f0a7825 */ /* 0x004fca00078e020a */
[----:B------:R2:W2:Y:S01]  /*0120*/  LDG.E.EL R16, desc[UR4][R10.64] ;  /* 0x000000040a107981 */ /* 0x0004a2000c2e1900 */
[----:B----4-:R-:W-:-:S04]  /*0130*/  IMAD.WIDE R6, R15, 0x4, R6 ;  /* 0x000000040f067825 */ /* 0x010fc800078e0206 */
[C---:B-----5:R-:W-:Y:S02]  /*0140*/  IMAD.WIDE R8, R15.reuse, 0x4, R8 ;  /* 0x000000040f087825 */ /* 0x060fe400078e0208 */
[----:B------:R4:W5:Y:S02]  /*0150*/  LDG.E.EL R7, desc[UR4][R6.64] ;  /* 0x0000000406077981 */ /* 0x000964000c2e1900 */
[----:B---3--:R-:W-:Y:S02]  /*0160*/  IMAD.WIDE R2, R0, 0x4, R2 ;  /* 0x0000000400027825 */ /* 0x008fe400078e0202 */
[----:B------:R-:W3:Y:S04]  /*0170*/  LDG.E.EL R8, desc[UR4][R8.64] ;  /* 0x0000000408087981 */ /* 0x000ee8000c2e1900 */
[----:B------:R-:W5:Y:S01]  /*0180*/  LDG.E R14, desc[UR4][R2.64] ;  /* 0x00000004020e7981 */ /* 0x000f62000c1e1900 */
[----:B0-2---:R-:W-:-:S04]  /*0190*/  IMAD.WIDE R10, R15, 0x4, R12 ;  /* 0x000000040f0a7825 */ /* 0x005fc800078e020c */
[----:B-1----:R-:W-:Y:S02]  /*01a0*/  IMAD.WIDE R12, R15, 0x4, R4 ;  /* 0x000000040f0c7825 */ /* 0x002fe400078e0204 */
[----:B------:R-:W2:Y:S01]  /*01b0*/  LDG.E.EL R10, desc[UR4][R10.64] ;  /* 0x000000040a0a7981 */ /* 0x000ea2000c2e1900 */
[----:B----4-:R-:W-:Y:S01]  /*01c0*/  HFMA2.MMA R6, -RZ, RZ, 1.625, 0 ;  /* 0x3e800000ff067435 */ /* 0x010fe200000001ff */
[----:B------:R-:W0:Y:S02]  /*01d0*/  LDC.64 R4, c[0x0][0x240] ;  /* 0x00009000ff047b82 */ /* 0x000e240000000a00 */
[----:B------:R-:W2:Y:S01]  /*01e0*/  LDG.E.EL R13, desc[UR4][R12.64] ;  /* 0x000000040c0d7981 */ /* 0x000ea2000c2e1900 */
[----:B0-----:R-:W-:-:S04]  /*01f0*/  IMAD.WIDE R4, R0, 0x4, R4 ;  /* 0x0000000400047825 */ /* 0x001fc800078e0204 */
[----:B------:R-:W-:-:S04]  /*0200*/  FADD R16, R16, 9.9999997473787516356e-06 ;  /* 0x3727c5ac10107421 */ /* 0x000fc80000000000 */
[----:B------:R-:W0:Y:S02]  /*0210*/  MUFU.SQRT R15, R16 ;  /* 0x00000010000f7308 */ /* 0x000e240000002000 */
[C---:B0-----:R-:W-:Y:S02]  /*0220*/  FSETP.GT.AND P0, PT, R15.reuse, 8.50705917302346158658e+37, PT ;  /* 0x7e8000000f00780b */ /* 0x041fe40003f04000 */
[----:B------:R-:W-:-:S11]  /*0230*/  FSETP.GEU.AND P1, PT, R15, 1.175494350822287508e-38, PT ;  /* 0x008000000f00780b */ /* 0x000fd60003f2e000 */
[----:B------:R-:W-:-:S04]  /*0240*/  @P0 FMUL R15, R15, 0.25 ;  /* 0x3e8000000f0f0820 */ /* 0x000fc80000400000 */
[----:B------:R-:W-:-:S06]  /*0250*/  @!P1 FMUL R15, R15, 16777216 ;  /* 0x4b8000000f0f9820 */ /* 0x000fcc0000400000 */
[----:B------:R-:W0:Y:S01]  /*0260*/  MUFU.RCP R15, R15 ;  /* 0x0000000f000f7308 */ /* 0x000e220000001000 */
[----:B------:R-:W-:Y:S01]  /*0270*/  FSEL R6, R6, 1, P0 ;  /* 0x3f80000006067808 */ /* 0x000fe20000000000 */
[----:B-----5:R-:W-:-:S04]  /*0280*/  FADD R7, R14, R7 ;  /* 0x000000070e077221 */ /* 0x020fc80000000000 */
[----:B------:R-:W-:Y:S01]  /*0290*/  @!P1 FMUL R6, R6, 16777216 ;  /* 0x4b80000006069820 */ /* 0x000fe20000400000 */
[----:B---3--:R-:W-:-:S03]  /*02a0*/  FADD R8, -R8, R7 ;  /* 0x0000000708087221 */ /* 0x008fc60000000100 */
[----:B0-----:R-:W-:-:S04]  /*02b0*/  FMUL R9, R15, R6 ;  /* 0x000000060f097220 */ /* 0x001fc80000400000 */
[----:B------:R-:W-:-:S04]  /*02c0*/  FMUL R8, R8, R9 ;  /* 0x0000000908087220 */ /* 0x000fc80000400000 */
[----:B--2---:R-:W-:-:S05]  /*02d0*/  FFMA R8, R10, R8, R13 ;  /* 0x000000080a087223 */ /* 0x004fca000000000d */
[----:B------:R-:W-:-:S04]  /*02e0*/  FSETP.GEU.AND P0, PT, R8, RZ, PT ;  /* 0x000000ff0800720b */ /* 0x000fc80003f0e000 */
[----:B------:R-:W-:Y:S01]  /*02f0*/  FSEL R9, R8, RZ, P0 ;  /* 0x000000ff08097208 */ /* 0x000fe20000000000 */
[----:B------:R-:W-:Y:S04]  /*0300*/  STG.E desc[UR4][R2.64], R7 ;  /* 0x0000000702007986 */ /* 0x000fe8000c101904 */
[----:B------:R-:W-:Y:S01]  /*0310*/  STG.E desc[UR4][R4.64], R9 ;  /* 0x0000000904007986 */ /* 0x000fe2000c101904 */
[----:B------:R-:W-:Y:S05]  /*0320*/  EXIT ;  /* 0x000000000000794d */ /* 0x000fea0003800000 */
.L_x_0:
[----:B------:R-:W-:-:S00]  /*0330*/  BRA `(.L_x_0) ;  /* 0xfffffffc00fc7947 */ /* 0x000fc0000383ffff */
[----:B------:R-:W-:-:S00]  /*0340*/  NOP ;  /* 0x0000000000007918 */ /* 0x000fc00000000000 */
        /* <DEDUP_REMOVED lines=11> */
.L_x_1:


//--------------------- .nv.global.init           --------------------------
	.section	.nv.global.init,"aw",@progbits
.nv.global.init:
	.type		_$_str,@object
	.size		_$_str,(_$_str_$_2 - _$_str)
_$_str:
        /*0000*/ 	.byte	0x5f, 0x5f, 0x43, 0x55, 0x44, 0x41, 0x5f, 0x46, 0x54, 0x5a, 0x00
	.type		_$_str_$_2,@object
	.size		_$_str_$_2,(.L_1 - _$_str_$_2)
_$_str_$_2:
        /*000b*/ 	.byte	0x5f, 0x5f, 0x43, 0x55, 0x44, 0x41, 0x5f, 0x50, 0x52, 0x45, 0x43, 0x5f, 0x53, 0x51, 0x52, 0x54
        /*001b*/ 	.byte	0x00
.L_1:


//--------------------- .nv.constant0.triton_poi_fused__native_batch_norm_legit_no_training_convolution_relu_34 --------------------------
	.section	.nv.constant0.triton_poi_fused__native_batch_norm_legit_no_training_convolution_relu_34,"a",@progbits
	.sectionflags	@""
	.align	4
.nv.constant0.triton_poi_fused__native_batch_norm_legit_no_training_convolution_relu_34:
	.zero		588
